//
// Generated by NVIDIA NVVM Compiler
//
// Compiler Build ID: CL-36424714
// Cuda compilation tools, release 13.0, V13.0.88
// Based on NVVM 20.0.0
//

.version 9.0
.target sm_100
.address_size 64

	// .globl	_Z11kernel_funcv

.visible .entry _Z11kernel_funcv()
{


	ret;

}


// ===== COMPILED SASS (sm_100) =====

	.target	sm_100

	.elftype	@"ET_EXEC"


//--------------------- .note.nv.tkinfo           --------------------------
	.section	.note.nv.tkinfo,"",@"SHT_NOTE"
	.sectionflags	@"SHF_NOTE_NV_TKINFO"
	.tkinfo
        /*0018*/ 	.word	0x00000002
        /*0030*/ 	.string	""
        /*0030*/ 	.string	"ptxas"
        /*0030*/ 	.string	"Cuda compilation tools, release 13.0, V13.0.88"
        /*0030*/ 	.string	"Build cuda_13.0.r13.0/compiler.36424714_0"
        /*0030*/ 	.string	"-arch sm_100 -m 64 "



//--------------------- .note.nv.cuinfo           --------------------------
	.section	.note.nv.cuinfo,"",@"SHT_NOTE"
	.sectionflags	@"SHF_NOTE_NV_CUINFO"
        /*0018*/ 	.short	0x0002
        /*001a*/ 	.short	0x0064
        /*001c*/ 	.short	0x0082
	.zero		2


//--------------------- .nv.info                  --------------------------
	.section	.nv.info,"",@"SHT_CUDA_INFO"
	.align	4


	//----- nvinfo : EIATTR_REGCOUNT
	.align		4
        /*0000*/ 	.byte	0x04, 0x2f
        /*0002*/ 	.short	(.L_1 - .L_0)
	.align		4
.L_0:
        /*0004*/ 	.word	index@(_Z11kernel_funcv)
        /*0008*/ 	.word	0x00000004


	//----- nvinfo : EIATTR_FRAME_SIZE
	.align		4
.L_1:
        /*000c*/ 	.byte	0x04, 0x11
        /*000e*/ 	.short	(.L_3 - .L_2)
	.align		4
.L_2:
        /*0010*/ 	.word	index@(_Z11kernel_funcv)
        /*0014*/ 	.word	0x00000000


	//----- nvinfo : EIATTR_MIN_STACK_SIZE
	.align		4
.L_3:
        /*0018*/ 	.byte	0x04, 0x12
        /*001a*/ 	.short	(.L_5 - .L_4)
	.align		4
.L_4:
        /*001c*/ 	.word	index@(_Z11kernel_funcv)
        /*0020*/ 	.word	0x00000000
.L_5:


//--------------------- .nv.compat                --------------------------
	.section	.nv.compat,"",@"SHT_CUDA_COMPAT_INFO"
	.align	4
        /*0000*/ 	.byte	0x02, 0x09, 0x00, 0x00, 0x02, 0x02, 0x01, 0x00, 0x02, 0x05, 0x05, 0x00, 0x03, 0x07, 0x01, 0x01
        /*0010*/ 	.byte	0x02, 0x03, 0x00, 0x00, 0x02, 0x06, 0x01, 0x00, 0x04, 0x0b, 0x08, 0x00, 0x09, 0x00, 0x00, 0x00
        /*0020*/ 	.byte	0x00, 0x00, 0x00, 0x00


//--------------------- .nv.info._Z11kernel_funcv --------------------------
	.section	.nv.info._Z11kernel_funcv,"",@"SHT_CUDA_INFO"
	.sectionflags	@""
	.align	4


	//----- nvinfo : EIATTR_CUDA_API_VERSION
	.align		4
        /*0000*/ 	.byte	0x04, 0x37
        /*0002*/ 	.short	(.L_7 - .L_6)
.L_6:
        /*0004*/ 	.word	0x00000082


	//----- nvinfo : EIATTR_SPARSE_MMA_MASK
	.align		4
.L_7:
        /*0008*/ 	.byte	0x03, 0x50
        /*000a*/ 	.short	0x0000


	//----- nvinfo : EIATTR_MAXREG_COUNT
	.align		4
        /*000c*/ 	.byte	0x03, 0x1b
        /*000e*/ 	.short	0x00ff


	//----- nvinfo : EIATTR_MERCURY_ISA_VERSION
	.align		4
        /*0010*/ 	.byte	0x03, 0x5f
        /*0012*/ 	.short	0x0101


	//----- nvinfo : EIATTR_VRC_CTA_INIT_COUNT
	.align		4
        /*0014*/ 	.byte	0x02, 0x4a
	.zero		1
	.zero		1


	//----- nvinfo : EIATTR_EXIT_INSTR_OFFSETS
	.align		4
        /*0018*/ 	.byte	0x04, 0x1c
        /*001a*/ 	.short	(.L_9 - .L_8)


	//   ....[0]....
.L_8:
        /*001c*/ 	.word	0x00000010


	//----- nvinfo : EIATTR_SW_WAR
	.align		4
.L_9:
        /*0020*/ 	.byte	0x04, 0x36
        /*0022*/ 	.short	(.L_11 - .L_10)
.L_10:
        /*0024*/ 	.word	0x00000008
.L_11:


//--------------------- .nv.callgraph             --------------------------
	.section	.nv.callgraph,"",@"SHT_CUDA_CALLGRAPH"
	.align	4
	.sectionentsize	8
	.align		4
        /*0000*/ 	.word	0x00000000
	.align		4
        /*0004*/ 	.word	0xffffffff
	.align		4
        /*0008*/ 	.word	0x00000000
	.align		4
        /*000c*/ 	.word	0xfffffffe
	.align		4
        /*0010*/ 	.word	0x00000000
	.align		4
        /*0014*/ 	.word	0xfffffffd
	.align		4
        /*0018*/ 	.word	0x00000000
	.align		4
        /*001c*/ 	.word	0xfffffffc


//--------------------- .text._Z11kernel_funcv    --------------------------
	.section	.text._Z11kernel_funcv,"ax",@progbits
	.align	128
        .global         _Z11kernel_funcv
        .type           _Z11kernel_funcv,@function
        .size           _Z11kernel_funcv,(.L_x_1 - _Z11kernel_funcv)
        .other          _Z11kernel_funcv,@"STO_CUDA_ENTRY STV_DEFAULT"
_Z11kernel_funcv:
.text._Z11kernel_funcv:
[----:B------:R-:W-:Y:S01]  /*0000*/  LDC R1, c[0x0][0x37c] ;  /* 0x0000df00ff017b82 */ /* 0x000fe20000000800 */
[----:B------:R-:W-:Y:S05]  /*0010*/  EXIT ;  /* 0x000000000000794d */ /* 0x000fea0003800000 */
.L_x_0:
[----:B------:R-:W-:-:S00]  /*0020*/  BRA `(.L_x_0) ;  /* 0xfffffffc00fc7947 */ /* 0x000fc0000383ffff */
[----:B------:R-:W-:-:S00]  /*0030*/  NOP ;  /* 0x0000000000007918 */ /* 0x000fc00000000000 */
        /* <DEDUP_REMOVED lines=12> */
.L_x_1:


//--------------------- .nv.shared.reserved.0     --------------------------
	.section	.nv.shared.reserved.0,"aw",@nobits
	.weak		__nv_reservedSMEM_offset_0_alias
	.size		__nv_reservedSMEM_offset_0_alias, 0, 64
	.other		__nv_reservedSMEM_offset_0_alias,@"STO_CUDA_RESERVED_SHARED STV_DEFAULT"
__nv_reservedSMEM_offset_0_alias:
	.zero		0
	.zero		64


//--------------------- .nv.constant0._Z11kernel_funcv --------------------------
	.section	.nv.constant0._Z11kernel_funcv,"a",@progbits
	.sectionflags	@""
	.align	4
.nv.constant0._Z11kernel_funcv:
	.zero		896


//--------------------- SYMBOLS --------------------------

	.type		.nv.reservedSmem.offset0,@object
	.size		.nv.reservedSmem.offset0,0x4
